	.headerflags	@"EF_CUDA_TEXMODE_UNIFIED EF_CUDA_64BIT_ADDRESS EF_CUDA_ACCELERATORS EF_CUDA_SM90 EF_CUDA_VIRTUAL_SM(EF_CUDA_SM90)"
	.elftype	@"ET_EXEC"


//--------------------- .nv.info                  --------------------------
	.section	.nv.info,"",@"SHT_CUDA_INFO"
	.align	4


	//----- nvinfo : EIATTR_REGCOUNT
	.align		4
        /*0000*/ 	.byte	0x04, 0x2f
        /*0002*/ 	.short	(.L_1 - .L_0)
	.align		4
.L_0:
        /*0004*/ 	.word	index@(triton_poi_fused__unsafe_index_add_convolution_mul_relu_sub_44)
        /*0008*/ 	.word	0x00000020


	//----- nvinfo : EIATTR_MIN_STACK_SIZE
	.align		4
.L_1:
        /*000c*/ 	.byte	0x04, 0x12
        /*000e*/ 	.short	(.L_3 - .L_2)
	.align		4
.L_2:
        /*0010*/ 	.word	index@(triton_poi_fused__unsafe_index_add_convolution_mul_relu_sub_44)
        /*0014*/ 	.word	0x00000000


	//----- nvinfo : EIATTR_FRAME_SIZE
	.align		4
.L_3:
        /*0018*/ 	.byte	0x04, 0x11
        /*001a*/ 	.short	(.L_5 - .L_4)
	.align		4
.L_4:
        /*001c*/ 	.word	index@(triton_poi_fused__unsafe_index_add_convolution_mul_relu_sub_44)
        /*0020*/ 	.word	0x00000000


	//----- nvinfo : EIATTR_MIN_STACK_SIZE
	.align		4
.L_5:
        /*0024*/ 	.byte	0x04, 0x12
        /*0026*/ 	.short	(.L_7 - .L_6)
	.align		4
.L_6:
        /*0028*/ 	.word	index@(triton_poi_fused__unsafe_index_add_convolution_mul_relu_sub_44)
        /*002c*/ 	.word	0x00000000
.L_7:


//--------------------- .nv.info.triton_poi_fused__unsafe_index_add_convolution_mul_relu_sub_44 --------------------------
	.section	.nv.info.triton_poi_fused__unsafe_index_add_convolution_mul_relu_sub_44,"",@"SHT_CUDA_INFO"
	.sectionflags	@""
	.align	4


	//----- nvinfo : EIATTR_CUDA_API_VERSION
	.align		4
        /*0000*/ 	.byte	0x04, 0x37
        /*0002*/ 	.short	(.L_9 - .L_8)
.L_8:
        /*0004*/ 	.word	0x0000007c


	//----- nvinfo : EIATTR_KPARAM_INFO
	.align		4
.L_9:
        /*0008*/ 	.byte	0x04, 0x17
        /*000a*/ 	.short	(.L_11 - .L_10)
.L_10:
        /*000c*/ 	.word	0x00000000
        /*0010*/ 	.short	0x0009
        /*0012*/ 	.short	0x0048
        /*0014*/ 	.byte	0x00, 0xf0, 0x11, 0x00


	//----- nvinfo : EIATTR_KPARAM_INFO
	.align		4
.L_11:
        /*0018*/ 	.byte	0x04, 0x17
        /*001a*/ 	.short	(.L_13 - .L_12)
.L_12:
        /*001c*/ 	.word	0x00000000
        /*0020*/ 	.short	0x0008
        /*0022*/ 	.short	0x0040
        /*0024*/ 	.byte	0x00, 0xf4, 0x21, 0x00


	//----- nvinfo : EIATTR_KPARAM_INFO
	.align		4
.L_13:
        /*0028*/ 	.byte	0x04, 0x17
        /*002a*/ 	.short	(.L_15 - .L_14)
.L_14:
        /*002c*/ 	.word	0x00000000
        /*0030*/ 	.short	0x0007
        /*0032*/ 	.short	0x0038
        /*0034*/ 	.byte	0x00, 0xf4, 0x21, 0x00


	//----- nvinfo : EIATTR_KPARAM_INFO
	.align		4
.L_15:
        /*0038*/ 	.byte	0x04, 0x17
        /*003a*/ 	.short	(.L_17 - .L_16)
.L_16:
        /*003c*/ 	.word	0x00000000
        /*0040*/ 	.short	0x0006
        /*0042*/ 	.short	0x0030
        /*0044*/ 	.byte	0x00, 0xf4, 0x21, 0x00


	//----- nvinfo : EIATTR_KPARAM_INFO
	.align		4
.L_17:
        /*0048*/ 	.byte	0x04, 0x17
        /*004a*/ 	.short	(.L_19 - .L_18)
.L_18:
        /*004c*/ 	.word	0x00000000
        /*0050*/ 	.short	0x0005
        /*0052*/ 	.short	0x0028
        /*0054*/ 	.byte	0x00, 0xf4, 0x21, 0x00


	//----- nvinfo : EIATTR_KPARAM_INFO
	.align		4
.L_19:
        /*0058*/ 	.byte	0x04, 0x17
        /*005a*/ 	.short	(.L_21 - .L_20)
.L_20:
        /*005c*/ 	.word	0x00000000
        /*0060*/ 	.short	0x0004
        /*0062*/ 	.short	0x0020
        /*0064*/ 	.byte	0x00, 0xf4, 0x21, 0x00


	//----- nvinfo : EIATTR_KPARAM_INFO
	.align		4
.L_21:
        /*0068*/ 	.byte	0x04, 0x17
        /*006a*/ 	.short	(.L_23 - .L_22)
.L_22:
        /*006c*/ 	.word	0x00000000
        /*0070*/ 	.short	0x0003
        /*0072*/ 	.short	0x0018
        /*0074*/ 	.byte	0x00, 0xf4, 0x21, 0x00


	//----- nvinfo : EIATTR_KPARAM_INFO
	.align		4
.L_23:
        /*0078*/ 	.byte	0x04, 0x17
        /*007a*/ 	.short	(.L_25 - .L_24)
.L_24:
        /*007c*/ 	.word	0x00000000
        /*0080*/ 	.short	0x0002
        /*0082*/ 	.short	0x0010
        /*0084*/ 	.byte	0x00, 0xf4, 0x21, 0x00


	//----- nvinfo : EIATTR_KPARAM_INFO
	.align		4
.L_25:
        /*0088*/ 	.byte	0x04, 0x17
        /*008a*/ 	.short	(.L_27 - .L_26)
.L_26:
        /*008c*/ 	.word	0x00000000
        /*0090*/ 	.short	0x0001
        /*0092*/ 	.short	0x0008
        /*0094*/ 	.byte	0x00, 0xf4, 0x21, 0x00


	//----- nvinfo : EIATTR_KPARAM_INFO
	.align		4
.L_27:
        /*0098*/ 	.byte	0x04, 0x17
        /*009a*/ 	.short	(.L_29 - .L_28)
.L_28:
        /*009c*/ 	.word	0x00000000
        /*00a0*/ 	.short	0x0000
        /*00a2*/ 	.short	0x0000
        /*00a4*/ 	.byte	0x00, 0xf4, 0x21, 0x00


	//----- nvinfo : EIATTR_SPARSE_MMA_MASK
	.align		4
.L_29:
        /*00a8*/ 	.byte	0x03, 0x50
        /*00aa*/ 	.short	0x0000


	//----- nvinfo : EIATTR_MAXREG_COUNT
	.align		4
        /*00ac*/ 	.byte	0x03, 0x1b
        /*00ae*/ 	.short	0x00ff


	//----- nvinfo : EIATTR_EXIT_INSTR_OFFSETS
	.align		4
        /*00b0*/ 	.byte	0x04, 0x1c
        /*00b2*/ 	.short	(.L_31 - .L_30)


	//   ....[0]....
.L_30:
        /*00b4*/ 	.word	0x00000990


	//----- nvinfo : EIATTR_REQNTID
	.align		4
.L_31:
        /*00b8*/ 	.byte	0x04, 0x10
        /*00ba*/ 	.short	(.L_33 - .L_32)
.L_32:
        /*00bc*/ 	.word	0x00000100
        /*00c0*/ 	.word	0x00000001
        /*00c4*/ 	.word	0x00000001


	//----- nvinfo : EIATTR_CBANK_PARAM_SIZE
	.align		4
.L_33:
        /*00c8*/ 	.byte	0x03, 0x19
        /*00ca*/ 	.short	0x004c


	//----- nvinfo : EIATTR_PARAM_CBANK
	.align		4
        /*00cc*/ 	.byte	0x04, 0x0a
        /*00ce*/ 	.short	(.L_35 - .L_34)
	.align		4
.L_34:
        /*00d0*/ 	.word	index@(.nv.constant0.triton_poi_fused__unsafe_index_add_convolution_mul_relu_sub_44)
        /*00d4*/ 	.short	0x0210
        /*00d6*/ 	.short	0x004c


	//----- nvinfo : EIATTR_SW_WAR
	.align		4
.L_35:
        /*00d8*/ 	.byte	0x04, 0x36
        /*00da*/ 	.short	(.L_37 - .L_36)
.L_36:
        /*00dc*/ 	.word	0x00000008
.L_37:


//--------------------- .nv.callgraph             --------------------------
	.section	.nv.callgraph,"",@"SHT_CUDA_CALLGRAPH"
	.align	4
	.sectionentsize	8
	.align		4
        /*0000*/ 	.word	0x00000000
	.align		4
        /*0004*/ 	.word	0xffffffff
	.align		4
        /*0008*/ 	.word	0x00000000
	.align		4
        /*000c*/ 	.word	0xfffffffe
	.align		4
        /*0010*/ 	.word	0x00000000
	.align		4
        /*0014*/ 	.word	0xfffffffd
	.align		4
        /*0018*/ 	.word	0x00000000
	.align		4
        /*001c*/ 	.word	0xfffffffc


//--------------------- .text.triton_poi_fused__unsafe_index_add_convolution_mul_relu_sub_44 --------------------------
	.section	.text.triton_poi_fused__unsafe_index_add_convolution_mul_relu_sub_44,"ax",@progbits
	.align	128
        .global         triton_poi_fused__unsafe_index_add_convolution_mul_relu_sub_44
        .type           triton_poi_fused__unsafe_index_add_convolution_mul_relu_sub_44,@function
        .size           triton_poi_fused__unsafe_index_add_convolution_mul_relu_sub_44,(.L_x_1 - triton_poi_fused__unsafe_index_add_convolution_mul_relu_sub_44)
        .other          triton_poi_fused__unsafe_index_add_convolution_mul_relu_sub_44,@"STO_CUDA_ENTRY STV_DEFAULT"
triton_poi_fused__unsafe_index_add_convolution_mul_relu_sub_44:
.text.triton_poi_fused__unsafe_index_add_convolution_mul_relu_sub_44:
[----:B------:R-:W-:Y:S01]  /*0000*/  LDC R1, c[0x0][0x28] ;  /* 0x00000a00ff017b82 */ /* 0x000fe20000000800 */
[----:B------:R-:W1:Y:S07]  /*0010*/  S2R R2, SR_TID.X ;  /* 0x0000000000027919 */ /* 0x000e6e0000002100 */
[----:B------:R-:W2:Y:S01]  /*0020*/  LDC.64 R16, c[0x0][0x218] ;  /* 0x00008600ff107b82 */ /* 0x000ea20000000a00 */
[----:B------:R-:W-:Y:S01]  /*0030*/  ULDC.64 UR4, c[0x0][0x208] ;  /* 0x0000820000047ab9 */ /* 0x000fe20000000a00 */
[----:B------:R-:W-:Y:S01]  /*0040*/  ULDC.64 UR6, c[0x0][0x228] ;  /* 0x00008a0000067ab9 */ /* 0x000fe20000000a00 */
[----:B------:R-:W3:Y:S05]  /*0050*/  S2R R0, SR_CTAID.X ;  /* 0x0000000000007919 */ /* 0x000eea0000002500 */
[----:B------:R-:W4:Y:S08]  /*0060*/  LDC.64 R12, c[0x0][0x220] ;  /* 0x00008800ff0c7b82 */ /* 0x000f300000000a00 */
[----:B------:R-:W5:Y:S08]  /*0070*/  LDC.64 R6, c[0x0][0x248] ;  /* 0x00009200ff067b82 */ /* 0x000f700000000a00 */
[----:B------:R-:W5:Y:S01]  /*0080*/  LDC.64 R8, c[0x0][0x238] ;  /* 0x00008e00ff087b82 */ /* 0x000f620000000a00 */
[----:B-1----:R-:W-:-:S05]  /*0090*/  IMAD.SHL.U32 R2, R2, 0x2, RZ ;  /* 0x0000000202027824 */ /* 0x002fca00078e00ff */
[----:B------:R-:W-:-:S05]  /*00a0*/  LOP3.LUT R3, R2, 0x1fe, RZ, 0xc0, !PT ;  /* 0x000001fe02037812 */ /* 0x000fca00078ec0ff */
[----:B---3--:R-:W-:-:S05]  /*00b0*/  IMAD R3, R0, 0x200, R3 ;  /* 0x0000020000037824 */ /* 0x008fca00078e0203 */
[----:B------:R-:W-:-:S04]  /*00c0*/  SHF.R.S32.HI R2, RZ, 0x1f, R3 ;  /* 0x0000001fff027819 */ /* 0x000fc80000011403 */
[----:B------:R-:W-:-:S04]  /*00d0*/  LEA.HI R2, R2, R3, RZ, 0x4 ;  /* 0x0000000302027211 */ /* 0x000fc800078f20ff */
[----:B------:R-:W-:Y:S02]  /*00e0*/  SHF.R.S32.HI R4, RZ, 0x4, R2 ;  /* 0x00000004ff047819 */ /* 0x000fe40000011402 */
[----:B------:R-:W-:Y:S02]  /*00f0*/  LOP3.LUT R2, R2, 0xfffffff0, RZ, 0xc0, !PT ;  /* 0xfffffff002027812 */ /* 0x000fe400078ec0ff */
[----:B------:R-:W-:-:S03]  /*0100*/  LEA.HI R5, R4, R4, RZ, 0x4 ;  /* 0x0000000404057211 */ /* 0x000fc600078f20ff */
[----:B------:R-:W-:Y:S01]  /*0110*/  IMAD.IADD R2, R3, 0x1, -R2 ;  /* 0x0000000103027824 */ /* 0x000fe200078e0a02 */
[----:B------:R-:W-:-:S05]  /*0120*/  LOP3.LUT R5, R5, 0xfffffff0, RZ, 0xc0, !PT ;  /* 0xfffffff005057812 */ /* 0x000fca00078ec0ff */
[----:B------:R-:W-:-:S04]  /*0130*/  IMAD.IADD R4, R4, 0x1, -R5 ;  /* 0x0000000104047824 */ /* 0x000fc800078e0a05 */
[----:B--2---:R-:W-:-:S04]  /*0140*/  IMAD.WIDE R16, R4, 0x8, R16 ;  /* 0x0000000804107825 */ /* 0x004fc800078e0210 */
[----:B----4-:R-:W-:Y:S02]  /*0150*/  IMAD.WIDE R12, R2, 0x8, R12 ;  /* 0x00000008020c7825 */ /* 0x010fe400078e020c */
[----:B------:R-:W2:Y:S02]  /*0160*/  LDG.E.EL.64 R16, desc[UR4][R16.64] ;  /* 0x0000000410107981 */ /* 0x000ea4000c2e1b00 */
[----:B-----5:R-:W-:Y:S02]  /*0170*/  IMAD.WIDE R6, R4, 0x8, R6 ;  /* 0x0000000804067825 */ /* 0x020fe400078e0206 */
[----:B------:R-:W3:Y:S04]  /*0180*/  LDG.E.EL.128 R12, desc[UR4][R12.64] ;  /* 0x000000040c0c7981 */ /* 0x000ee8000c2e1d00 */
[----:B------:R-:W4:Y:S01]  /*0190*/  LDG.E.EL.64 R6, desc[UR4][R6.64] ;  /* 0x0000000406067981 */ /* 0x000f22000c2e1b00 */
[----:B0-----:R-:W-:-:S06]  /*01a0*/  IMAD.WIDE R8, R2, 0x8, R8 ;  /* 0x0000000802087825 */ /* 0x001fcc00078e0208 */
[----:B------:R-:W5:Y:S01]  /*01b0*/  LDG.E.EL.128 R8, desc[UR4][R8.64] ;  /* 0x0000000408087981 */ /* 0x000f62000c2e1d00 */
[----:B--2---:R-:W-:-:S04]  /*01c0*/  SHF.R.U32.HI R5, RZ, 0x1c, R17 ;  /* 0x0000001cff057819 */ /* 0x004fc80000011611 */
[----:B------:R-:W-:Y:S02]  /*01d0*/  LOP3.LUT R5, R5, 0x8, RZ, 0xc0, !PT ;  /* 0x0000000805057812 */ /* 0x000fe400078ec0ff */
[C---:B---3--:R-:W-:Y:S02]  /*01e0*/  LEA R19, P1, R12.reuse, UR6, 0x2 ;  /* 0x000000060c137c11 */ /* 0x048fe4000f8210ff */
[----:B------:R-:W-:Y:S02]  /*01f0*/  IADD3 R16, P0, R16, R5, RZ ;  /* 0x0000000510107210 */ /* 0x000fe40007f1e0ff */
[----:B----4-:R-:W-:Y:S02]  /*0200*/  SHF.R.U32.HI R5, RZ, 0x1c, R7 ;  /* 0x0000001cff057819 */ /* 0x010fe40000011607 */
[----:B------:R-:W-:Y:S01]  /*0210*/  LEA.HI.X R26, R12, UR7, R13, 0x2, P1 ;  /* 0x000000070c1a7c11 */ /* 0x000fe200088f140d */
[----:B------:R-:W-:Y:S01]  /*0220*/  IMAD.X R17, RZ, RZ, R17, P0 ;  /* 0x000000ffff117224 */ /* 0x000fe200000e0611 */
[----:B------:R-:W-:-:S02]  /*0230*/  SHF.R.U32.HI R20, RZ, 0x1a, R13 ;  /* 0x0000001aff147819 */ /* 0x000fc4000001160d */
[----:B------:R-:W-:Y:S02]  /*0240*/  SHF.R.S32.HI R12, RZ, 0x16, R0 ;  /* 0x00000016ff0c7819 */ /* 0x000fe40000011400 */
[----:B------:R-:W-:Y:S02]  /*0250*/  SHF.R.U32.HI R13, RZ, 0x1a, R15 ;  /* 0x0000001aff0d7819 */ /* 0x000fe4000001160f */
[----:B------:R-:W-:Y:S02]  /*0260*/  LOP3.LUT R5, R5, 0x8, RZ, 0xc0, !PT ;  /* 0x0000000805057812 */ /* 0x000fe400078ec0ff */
[----:B------:R-:W-:Y:S02]  /*0270*/  LEA R18, P0, R14, UR6, 0x2 ;  /* 0x000000060e127c11 */ /* 0x000fe4000f8010ff */
[----:B------:R-:W-:Y:S02]  /*0280*/  SGXT R12, R12, 0x1 ;  /* 0x000000010c0c781a */ /* 0x000fe40000000200 */
[----:B------:R-:W-:-:S02]  /*0290*/  LOP3.LUT R13, R13, 0x20, RZ, 0xc0, !PT ;  /* 0x000000200d0d7812 */ /* 0x000fc400078ec0ff */
[----:B------:R-:W-:Y:S02]  /*02a0*/  IADD3 R22, P2, R6, R5, RZ ;  /* 0x0000000506167210 */ /* 0x000fe40007f5e0ff */
[----:B------:R-:W-:Y:S02]  /*02b0*/  LEA.HI.X R0, R14, UR7, R15, 0x2, P0 ;  /* 0x000000070e007c11 */ /* 0x000fe400080f140f */
[----:B------:R-:W-:Y:S02]  /*02c0*/  LOP3.LUT R14, R20, 0x20, RZ, 0xc0, !PT ;  /* 0x00000020140e7812 */ /* 0x000fe400078ec0ff */
[----:B------:R-:W-:Y:S02]  /*02d0*/  LEA.HI R12, R12, R3, RZ, 0x8 ;  /* 0x000000030c0c7211 */ /* 0x000fe400078f40ff */
[----:B------:R-:W-:Y:S01]  /*02e0*/  IADD3 R5, P1, R13, R18, RZ ;  /* 0x000000120d057210 */ /* 0x000fe20007f3e0ff */
[----:B------:R-:W-:Y:S01]  /*02f0*/  IMAD.X R13, RZ, RZ, R7, P2 ;  /* 0x000000ffff0d7224 */ /* 0x000fe200010e0607 */
[----:B------:R-:W-:-:S02]  /*0300*/  IADD3 R19, P0, R14, R19, RZ ;  /* 0x000000130e137210 */ /* 0x000fc40007f1e0ff */
[--C-:B------:R-:W-:Y:S01]  /*0310*/  SHF.R.S32.HI R23, RZ, 0x8, R12.reuse ;  /* 0x00000008ff177819 */ /* 0x100fe2000001140c */
[----:B------:R-:W0:Y:S01]  /*0320*/  LDC.64 R14, c[0x0][0x230] ;  /* 0x00008c00ff0e7b82 */ /* 0x000e220000000a00 */
[----:B------:R-:W-:Y:S01]  /*0330*/  SHF.R.S32.HI R6, RZ, 0x1f, R12 ;  /* 0x0000001fff067819 */ /* 0x000fe2000001140c */
[----:B------:R-:W-:Y:S01]  /*0340*/  IMAD.SHL.U32 R12, R16, 0x20, RZ ;  /* 0x00000020100c7824 */ /* 0x000fe200078e00ff */
[C---:B------:R-:W-:Y:S01]  /*0350*/  SHF.L.U64.HI R13, R22.reuse, 0x5, R13 ;  /* 0x00000005160d7819 */ /* 0x040fe2000001020d */
[----:B------:R-:W-:Y:S01]  /*0360*/  IMAD.SHL.U32 R22, R22, 0x20, RZ ;  /* 0x0000002016167824 */ /* 0x000fe200078e00ff */
[----:B------:R-:W-:Y:S01]  /*0370*/  SHF.L.U64.HI R7, R16, 0x5, R17 ;  /* 0x0000000510077819 */ /* 0x000fe20000010211 */
[----:B------:R-:W-:Y:S01]  /*0380*/  IMAD.X R26, RZ, RZ, R26, P0 ;  /* 0x000000ffff1a7224 */ /* 0x000fe200000e061a */
[----:B------:R-:W-:Y:S01]  /*0390*/  IADD3 R20, P0, R12, R19, RZ ;  /* 0x000000130c147210 */ /* 0x000fe20007f1e0ff */
[----:B------:R-:W-:Y:S01]  /*03a0*/  IMAD.X R0, RZ, RZ, R0, P1 ;  /* 0x000000ffff007224 */ /* 0x000fe200008e0600 */
[----:B------:R-:W-:-:S02]  /*03b0*/  IADD3 R18, P2, R22, R19, RZ ;  /* 0x0000001316127210 */ /* 0x000fc40007f5e0ff */
[----:B------:R-:W-:Y:S01]  /*03c0*/  LEA.HI R24, R6, R23, RZ, 0xa ;  /* 0x0000001706187211 */ /* 0x000fe200078f50ff */
[--C-:B------:R-:W-:Y:S01]  /*03d0*/  IMAD.X R21, R7, 0x1, R26.reuse, P0 ;  /* 0x0000000107157824 */ /* 0x100fe200000e061a */
[----:B-----5:R-:W-:Y:S01]  /*03e0*/  SHF.R.U32.HI R27, RZ, 0x1a, R9 ;  /* 0x0000001aff1b7819 */ /* 0x020fe20000011609 */
[----:B------:R-:W-:Y:S01]  /*03f0*/  IMAD.SHL.U32 R6, R23, 0x40, RZ ;  /* 0x0000004017067824 */ /* 0x000fe200078e00ff */
[----:B------:R-:W-:Y:S01]  /*0400*/  IADD3 R16, P1, R5, R12, RZ ;  /* 0x0000000c05107210 */ /* 0x000fe20007f3e0ff */
[----:B------:R-:W-:Y:S01]  /*0410*/  IMAD.X R19, R13, 0x1, R26, P2 ;  /* 0x000000010d137824 */ /* 0x000fe200010e061a */
[----:B------:R-:W-:Y:S01]  /*0420*/  LEA R28, P0, R8, UR6, 0x2 ;  /* 0x00000006081c7c11 */ /* 0x000fe2000f8010ff */
[----:B------:R-:W-:Y:S01]  /*0430*/  IMAD.WIDE R20, R6, 0x4, R20 ;  /* 0x0000000406147825 */ /* 0x000fe200078e0214 */
[----:B------:R-:W-:Y:S02]  /*0440*/  LOP3.LUT R27, R27, 0x20, RZ, 0xc0, !PT ;  /* 0x000000201b1b7812 */ /* 0x000fe400078ec0ff */
[----:B------:R-:W-:Y:S01]  /*0450*/  SHF.R.U32.HI R26, RZ, 0x1a, R11 ;  /* 0x0000001aff1a7819 */ /* 0x000fe2000001160b */
[----:B------:R-:W-:Y:S01]  /*0460*/  IMAD.X R17, R0, 0x1, R7, P1 ;  /* 0x0000000100117824 */ /* 0x000fe200008e0607 */
[----:B------:R-:W-:Y:S01]  /*0470*/  LEA.HI.X R8, R8, UR7, R9, 0x2, P0 ;  /* 0x0000000708087c11 */ /* 0x000fe200080f1409 */
[----:B------:R-:W-:Y:S01]  /*0480*/  IMAD.WIDE R18, R6, 0x4, R18 ;  /* 0x0000000406127825 */ /* 0x000fe200078e0212 */
[----:B------:R-:W-:Y:S01]  /*0490*/  LEA R29, P1, R10, UR6, 0x2 ;  /* 0x000000060a1d7c11 */ /* 0x000fe2000f8210ff */
[----:B------:R1:W2:Y:S01]  /*04a0*/  LDG.E.EL R20, desc[UR4][R20.64] ;  /* 0x0000000414147981 */ /* 0x0002a2000c2e1900 */
[----:B------:R-:W-:Y:S01]  /*04b0*/  IADD3 R27, P0, R27, R28, RZ ;  /* 0x0000001c1b1b7210 */ /* 0x000fe20007f1e0ff */
[----:B------:R-:W-:Y:S01]  /*04c0*/  IMAD.WIDE R16, R6, 0x4, R16 ;  /* 0x0000000406107825 */ /* 0x000fe200078e0210 */
[----:B------:R-:W-:-:S02]  /*04d0*/  LOP3.LUT R26, R26, 0x20, RZ, 0xc0, !PT ;  /* 0x000000201a1a7812 */ /* 0x000fc400078ec0ff */
[----:B------:R-:W-:Y:S01]  /*04e0*/  LOP3.LUT R24, R24, 0xfffffc00, RZ, 0xc0, !PT ;  /* 0xfffffc0018187812 */ /* 0x000fe200078ec0ff */
[----:B------:R-:W-:Y:S01]  /*04f0*/  IMAD.X R28, RZ, RZ, R8, P0 ;  /* 0x000000ffff1c7224 */ /* 0x000fe200000e0608 */
[----:B------:R-:W-:Y:S02]  /*0500*/  IADD3 R8, P3, R22, R5, RZ ;  /* 0x0000000516087210 */ /* 0x000fe40007f7e0ff */
[----:B-1----:R-:W-:Y:S01]  /*0510*/  LEA.HI.X R21, R10, UR7, R11, 0x2, P1 ;  /* 0x000000070a157c11 */ /* 0x002fe200088f140b */
[----:B------:R-:W-:Y:S01]  /*0520*/  IMAD.IADD R25, R23, 0x1, -R24 ;  /* 0x0000000117197824 */ /* 0x000fe200078e0a18 */
[----:B------:R-:W-:Y:S01]  /*0530*/  IADD3 R9, P1, R26, R29, RZ ;  /* 0x0000001d1a097210 */ /* 0x000fe20007f3e0ff */
[----:B------:R1:W3:Y:S01]  /*0540*/  LDG.E.EL R24, desc[UR4][R18.64] ;  /* 0x0000000412187981 */ /* 0x0002e2000c2e1900 */
[----:B------:R-:W-:-:S03]  /*0550*/  IADD3 R10, P0, R27, R12, RZ ;  /* 0x0000000c1b0a7210 */ /* 0x000fc60007f1e0ff */
[----:B------:R4:W5:Y:S01]  /*0560*/  LDG.E.EL R23, desc[UR4][R16.64] ;  /* 0x0000000410177981 */ /* 0x000962000c2e1900 */
[----:B0-----:R-:W-:Y:S01]  /*0570*/  IMAD.WIDE R14, R25, 0x4, R14 ;  /* 0x00000004190e7825 */ /* 0x001fe200078e020e */
[----:B-1----:R-:W-:-:S03]  /*0580*/  IADD3 R18, P2, R9, R12, RZ ;  /* 0x0000000c09127210 */ /* 0x002fc60007f5e0ff */
[----:B------:R-:W-:Y:S01]  /*0590*/  IMAD.X R11, R28, 0x1, R7, P0 ;  /* 0x000000011c0b7824 */ /* 0x000fe200000e0607 */
[----:B------:R-:W-:Y:S01]  /*05a0*/  IADD3 R12, P5, R22, R9, RZ ;  /* 0x00000009160c7210 */ /* 0x000fe20007fbe0ff */
[C---:B------:R-:W-:Y:S01]  /*05b0*/  IMAD.X R9, R13.reuse, 0x1, R0, P3 ;  /* 0x000000010d097824 */ /* 0x040fe200018e0600 */
[----:B----4-:R-:W-:Y:S01]  /*05c0*/  IADD3 R16, P4, R22, R27, RZ ;  /* 0x0000001b16107210 */ /* 0x010fe20007f9e0ff */
[----:B------:R-:W-:Y:S01]  /*05d0*/  IMAD.X R0, RZ, RZ, R21, P1 ;  /* 0x000000ffff007224 */ /* 0x000fe200008e0615 */
[----:B------:R-:W0:Y:S01]  /*05e0*/  LDC.64 R26, c[0x0][0x240] ;  /* 0x00009000ff1a7b82 */ /* 0x000e220000000a00 */
[----:B------:R-:W2:Y:S02]  /*05f0*/  LDG.E.EL R15, desc[UR4][R14.64] ;  /* 0x000000040e0f7981 */ /* 0x000ea4000c2e1900 */
[----:B------:R-:W-:Y:S02]  /*0600*/  IMAD.X R17, R13, 0x1, R28, P4 ;  /* 0x000000010d117824 */ /* 0x000fe400020e061c */
[----:B------:R-:W-:-:S02]  /*0610*/  IMAD.X R19, R0, 0x1, R7, P2 ;  /* 0x0000000100137824 */ /* 0x000fc400010e0607 */
[----:B------:R-:W-:Y:S02]  /*0620*/  IMAD.X R13, R13, 0x1, R0, P5 ;  /* 0x000000010d0d7824 */ /* 0x000fe400028e0600 */
[----:B------:R-:W-:-:S04]  /*0630*/  IMAD.WIDE R10, R6, 0x4, R10 ;  /* 0x00000004060a7825 */ /* 0x000fc800078e020a */
[C---:B------:R-:W-:Y:S02]  /*0640*/  IMAD.WIDE R8, R6.reuse, 0x4, R8 ;  /* 0x0000000406087825 */ /* 0x040fe400078e0208 */
[----:B------:R-:W4:Y:S02]  /*0650*/  LDG.E.EL R10, desc[UR4][R10.64] ;  /* 0x000000040a0a7981 */ /* 0x000f24000c2e1900 */
[C---:B------:R-:W-:Y:S02]  /*0660*/  IMAD.WIDE R16, R6.reuse, 0x4, R16 ;  /* 0x0000000406107825 */ /* 0x040fe400078e0210 */
[----:B------:R-:W4:Y:S02]  /*0670*/  LDG.E.EL R8, desc[UR4][R8.64] ;  /* 0x0000000408087981 */ /* 0x000f24000c2e1900 */
[C---:B------:R-:W-:Y:S02]  /*0680*/  IMAD.WIDE R18, R6.reuse, 0x4, R18 ;  /* 0x0000000406127825 */ /* 0x040fe400078e0212 */
[----:B------:R-:W4:Y:S02]  /*0690*/  LDG.E.EL R16, desc[UR4][R16.64] ;  /* 0x0000000410107981 */ /* 0x000f24000c2e1900 */
[----:B------:R-:W-:-:S02]  /*06a0*/  IMAD.WIDE R12, R6, 0x4, R12 ;  /* 0x00000004060c7825 */ /* 0x000fc400078e020c */
[----:B------:R-:W1:Y:S01]  /*06b0*/  LDC.64 R6, c[0x0][0x250] ;  /* 0x00009400ff067b82 */ /* 0x000e620000000a00 */
[----:B------:R-:W4:Y:S04]  /*06c0*/  LDG.E.EL R18, desc[UR4][R18.64] ;  /* 0x0000000412127981 */ /* 0x000f28000c2e1900 */
[----:B------:R-:W4:Y:S01]  /*06d0*/  LDG.E.EL R12, desc[UR4][R12.64] ;  /* 0x000000040c0c7981 */ /* 0x000f22000c2e1900 */
[----:B0-----:R-:W-:-:S06]  /*06e0*/  IMAD.WIDE R26, R2, 0x4, R26 ;  /* 0x00000004021a7825 */ /* 0x001fcc00078e021a */
[----:B------:R-:W4:Y:S01]  /*06f0*/  LDG.E.EL.64 R26, desc[UR4][R26.64] ;  /* 0x000000041a1a7981 */ /* 0x000f22000c2e1b00 */
[----:B-1----:R-:W-:Y:S02]  /*0700*/  IMAD.WIDE R6, R4, 0x4, R6 ;  /* 0x0000000404067825 */ /* 0x002fe400078e0206 */
[----:B------:R-:W0:Y:S03]  /*0710*/  LDC.64 R4, c[0x0][0x210] ;  /* 0x00008400ff047b82 */ /* 0x000e260000000a00 */
[----:B------:R1:W4:Y:S01]  /*0720*/  LDG.E.EL R0, desc[UR4][R6.64] ;  /* 0x0000000406007981 */ /* 0x000322000c2e1900 */
[----:B0-----:R-:W-:Y:S01]  /*0730*/  IMAD.WIDE R4, R3, 0x4, R4 ;  /* 0x0000000403047825 */ /* 0x001fe200078e0204 */
[----:B--2---:R-:W-:-:S03]  /*0740*/  FSETP.GEU.AND P6, PT, R15, -R20, PT ;  /* 0x800000140f00720b */ /* 0x004fc60003fce000 */
[C---:B------:R-:W-:Y:S01]  /*0750*/  FADD R20, R15.reuse, R20 ;  /* 0x000000140f147221 */ /* 0x040fe20000000000 */
[C---:B---3--:R-:W-:Y:S01]  /*0760*/  FSETP.GEU.AND P4, PT, R15.reuse, -R24, PT ;  /* 0x800000180f00720b */ /* 0x048fe20003f8e000 */
[C---:B------:R-:W-:Y:S01]  /*0770*/  FADD R24, R15.reuse, R24 ;  /* 0x000000180f187221 */ /* 0x040fe20000000000 */
[C---:B-----5:R-:W-:Y:S02]  /*0780*/  FSETP.GEU.AND P2, PT, R15.reuse, -R23, PT ;  /* 0x800000170f00720b */ /* 0x060fe40003f4e000 */
[----:B-1----:R-:W-:Y:S01]  /*0790*/  FSEL R7, R20, RZ, P6 ;  /* 0x000000ff14077208 */ /* 0x002fe20003000000 */
[C---:B------:R-:W-:Y:S01]  /*07a0*/  FADD R23, R15.reuse, R23 ;  /* 0x000000170f177221 */ /* 0x040fe20000000000 */
[----:B------:R-:W-:Y:S02]  /*07b0*/  FSEL R9, R24, RZ, P4 ;  /* 0x000000ff18097208 */ /* 0x000fe40002000000 */
[C---:B----4-:R-:W-:Y:S01]  /*07c0*/  FSETP.GEU.AND P5, PT, R15.reuse, -R10, PT ;  /* 0x8000000a0f00720b */ /* 0x050fe20003fae000 */
[C---:B------:R-:W-:Y:S01]  /*07d0*/  FADD R10, R15.reuse, R10 ;  /* 0x0000000a0f0a7221 */ /* 0x040fe20000000000 */
[C---:B------:R-:W-:Y:S01]  /*07e0*/  FSETP.GEU.AND P1, PT, R15.reuse, -R8, PT ;  /* 0x800000080f00720b */ /* 0x040fe20003f2e000 */
[C---:B------:R-:W-:Y:S01]  /*07f0*/  FADD R8, R15.reuse, R8 ;  /* 0x000000080f087221 */ /* 0x040fe20000000000 */
[C---:B------:R-:W-:Y:S01]  /*0800*/  FSETP.GEU.AND P3, PT, R15.reuse, -R16, PT ;  /* 0x800000100f00720b */ /* 0x040fe20003f6e000 */
[C---:B------:R-:W-:Y:S01]  /*0810*/  FADD R16, R15.reuse, R16 ;  /* 0x000000100f107221 */ /* 0x040fe20000000000 */
[C---:B------:R-:W-:Y:S01]  /*0820*/  FSETP.GEU.AND P0, PT, R15.reuse, -R18, PT ;  /* 0x800000120f00720b */ /* 0x040fe20003f0e000 */
[C---:B------:R-:W-:Y:S01]  /*0830*/  FADD R18, R15.reuse, R18 ;  /* 0x000000120f127221 */ /* 0x040fe20000000000 */
[C---:B------:R-:W-:Y:S01]  /*0840*/  FSETP.GEU.AND P6, PT, R15.reuse, -R12, PT ;  /* 0x8000000c0f00720b */ /* 0x040fe20003fce000 */
[----:B------:R-:W-:Y:S01]  /*0850*/  FADD R12, R15, R12 ;  /* 0x0000000c0f0c7221 */ /* 0x000fe20000000000 */
[----:B------:R-:W-:-:S02]  /*0860*/  FSEL R10, R10, RZ, P5 ;  /* 0x000000ff0a0a7208 */ /* 0x000fc40002800000 */
[----:B------:R-:W-:Y:S02]  /*0870*/  FSEL R16, R16, RZ, P3 ;  /* 0x000000ff10107208 */ /* 0x000fe40001800000 */
[----:B------:R-:W-:Y:S02]  /*0880*/  FSEL R2, R23, RZ, P2 ;  /* 0x000000ff17027208 */ /* 0x000fe40001000000 */
[----:B------:R-:W-:Y:S02]  /*0890*/  FSEL R8, R8, RZ, P1 ;  /* 0x000000ff08087208 */ /* 0x000fe40000800000 */
[----:B------:R-:W-:Y:S02]  /*08a0*/  FSEL R11, R18, RZ, P0 ;  /* 0x000000ff120b7208 */ /* 0x000fe40000000000 */
[----:B------:R-:W-:Y:S01]  /*08b0*/  FSEL R13, R12, RZ, P6 ;  /* 0x000000ff0c0d7208 */ /* 0x000fe20003000000 */
[----:B------:R-:W-:Y:S01]  /*08c0*/  FADD R10, -R7, R10 ;  /* 0x0000000a070a7221 */ /* 0x000fe20000000100 */
[----:B------:R-:W-:Y:S01]  /*08d0*/  FADD R16, -R9, R16 ;  /* 0x0000001009107221 */ /* 0x000fe20000000100 */
[----:B------:R-:W-:-:S02]  /*08e0*/  FADD R11, -R2, R11 ;  /* 0x0000000b020b7221 */ /* 0x000fc40000000100 */
[----:B------:R-:W-:Y:S01]  /*08f0*/  FADD R13, -R8, R13 ;  /* 0x0000000d080d7221 */ /* 0x000fe20000000100 */
[C---:B------:R-:W-:Y:S01]  /*0900*/  FFMA R7, R26.reuse, R10, R7 ;  /* 0x0000000a1a077223 */ /* 0x040fe20000000007 */
[----:B------:R-:W-:Y:S01]  /*0910*/  FFMA R16, R26, R16, R9 ;  /* 0x000000101a107223 */ /* 0x000fe20000000009 */
[C---:B------:R-:W-:Y:S01]  /*0920*/  FFMA R11, R27.reuse, R11, R2 ;  /* 0x0000000b1b0b7223 */ /* 0x040fe20000000002 */
[----:B------:R-:W-:Y:S02]  /*0930*/  FFMA R8, R27, R13, R8 ;  /* 0x0000000d1b087223 */ /* 0x000fe40000000008 */
[----:B------:R-:W-:Y:S02]  /*0940*/  FADD R16, -R7, R16 ;  /* 0x0000001007107221 */ /* 0x000fe40000000100 */
[----:B------:R-:W-:Y:S02]  /*0950*/  FADD R8, -R11, R8 ;  /* 0x000000080b087221 */ /* 0x000fe40000000100 */
[----:B------:R-:W-:-:S02]  /*0960*/  FFMA R16, R0, R16, R7 ;  /* 0x0000001000107223 */ /* 0x000fc40000000007 */
[----:B------:R-:W-:-:S05]  /*0970*/  FFMA R17, R0, R8, R11 ;  /* 0x0000000800117223 */ /* 0x000fca000000000b */
[----:B------:R-:W-:Y:S01]  /*0980*/  STG.E.64 desc[UR4][R4.64], R16 ;  /* 0x0000001004007986 */ /* 0x000fe2000c101b04 */
[----:B------:R-:W-:Y:S05]  /*0990*/  EXIT ;  /* 0x000000000000794d */ /* 0x000fea0003800000 */
.L_x_0:
[----:B------:R-:W-:-:S00]  /*09a0*/  BRA `(.L_x_0) ;  /* 0xfffffffc00fc7947 */ /* 0x000fc0000383ffff */
[----:B------:R-:W-:-:S00]  /*09b0*/  NOP ;  /* 0x0000000000007918 */ /* 0x000fc00000000000 */
        /* <DEDUP_REMOVED lines=12> */
.L_x_1:


//--------------------- .nv.constant0.triton_poi_fused__unsafe_index_add_convolution_mul_relu_sub_44 --------------------------
	.section	.nv.constant0.triton_poi_fused__unsafe_index_add_convolution_mul_relu_sub_44,"a",@progbits
	.sectionflags	@""
	.align	4
.nv.constant0.triton_poi_fused__unsafe_index_add_convolution_mul_relu_sub_44:
	.zero		604
